	.headerflags	@"EF_CUDA_TEXMODE_UNIFIED EF_CUDA_64BIT_ADDRESS EF_CUDA_ACCELERATORS EF_CUDA_SM90 EF_CUDA_VIRTUAL_SM(EF_CUDA_SM90)"
	.elftype	@"ET_EXEC"


//--------------------- .nv.info                  --------------------------
	.section	.nv.info,"",@"SHT_CUDA_INFO"
	.align	4


	//----- nvinfo : EIATTR_REGCOUNT
	.align		4
        /*0000*/ 	.byte	0x04, 0x2f
        /*0002*/ 	.short	(.L_1 - .L_0)
	.align		4
.L_0:
        /*0004*/ 	.word	index@(triton_poi_fused__unsafe_index_add_mul_sub_82)
        /*0008*/ 	.word	0x0000001c


	//----- nvinfo : EIATTR_MIN_STACK_SIZE
	.align		4
.L_1:
        /*000c*/ 	.byte	0x04, 0x12
        /*000e*/ 	.short	(.L_3 - .L_2)
	.align		4
.L_2:
        /*0010*/ 	.word	index@(triton_poi_fused__unsafe_index_add_mul_sub_82)
        /*0014*/ 	.word	0x00000000


	//----- nvinfo : EIATTR_FRAME_SIZE
	.align		4
.L_3:
        /*0018*/ 	.byte	0x04, 0x11
        /*001a*/ 	.short	(.L_5 - .L_4)
	.align		4
.L_4:
        /*001c*/ 	.word	index@(triton_poi_fused__unsafe_index_add_mul_sub_82)
        /*0020*/ 	.word	0x00000000


	//----- nvinfo : EIATTR_MIN_STACK_SIZE
	.align		4
.L_5:
        /*0024*/ 	.byte	0x04, 0x12
        /*0026*/ 	.short	(.L_7 - .L_6)
	.align		4
.L_6:
        /*0028*/ 	.word	index@(triton_poi_fused__unsafe_index_add_mul_sub_82)
        /*002c*/ 	.word	0x00000000
.L_7:


//--------------------- .nv.info.triton_poi_fused__unsafe_index_add_mul_sub_82 --------------------------
	.section	.nv.info.triton_poi_fused__unsafe_index_add_mul_sub_82,"",@"SHT_CUDA_INFO"
	.sectionflags	@""
	.align	4


	//----- nvinfo : EIATTR_CUDA_API_VERSION
	.align		4
        /*0000*/ 	.byte	0x04, 0x37
        /*0002*/ 	.short	(.L_9 - .L_8)
.L_8:
        /*0004*/ 	.word	0x0000007c


	//----- nvinfo : EIATTR_KPARAM_INFO
	.align		4
.L_9:
        /*0008*/ 	.byte	0x04, 0x17
        /*000a*/ 	.short	(.L_11 - .L_10)
.L_10:
        /*000c*/ 	.word	0x00000000
        /*0010*/ 	.short	0x0006
        /*0012*/ 	.short	0x0030
        /*0014*/ 	.byte	0x00, 0xf0, 0x11, 0x00


	//----- nvinfo : EIATTR_KPARAM_INFO
	.align		4
.L_11:
        /*0018*/ 	.byte	0x04, 0x17
        /*001a*/ 	.short	(.L_13 - .L_12)
.L_12:
        /*001c*/ 	.word	0x00000000
        /*0020*/ 	.short	0x0005
        /*0022*/ 	.short	0x0028
        /*0024*/ 	.byte	0x00, 0xf4, 0x21, 0x00


	//----- nvinfo : EIATTR_KPARAM_INFO
	.align		4
.L_13:
        /*0028*/ 	.byte	0x04, 0x17
        /*002a*/ 	.short	(.L_15 - .L_14)
.L_14:
        /*002c*/ 	.word	0x00000000
        /*0030*/ 	.short	0x0004
        /*0032*/ 	.short	0x0020
        /*0034*/ 	.byte	0x00, 0xf4, 0x21, 0x00


	//----- nvinfo : EIATTR_KPARAM_INFO
	.align		4
.L_15:
        /*0038*/ 	.byte	0x04, 0x17
        /*003a*/ 	.short	(.L_17 - .L_16)
.L_16:
        /*003c*/ 	.word	0x00000000
        /*0040*/ 	.short	0x0003
        /*0042*/ 	.short	0x0018
        /*0044*/ 	.byte	0x00, 0xf4, 0x21, 0x00


	//----- nvinfo : EIATTR_KPARAM_INFO
	.align		4
.L_17:
        /*0048*/ 	.byte	0x04, 0x17
        /*004a*/ 	.short	(.L_19 - .L_18)
.L_18:
        /*004c*/ 	.word	0x00000000
        /*0050*/ 	.short	0x0002
        /*0052*/ 	.short	0x0010
        /*0054*/ 	.byte	0x00, 0xf4, 0x21, 0x00


	//----- nvinfo : EIATTR_KPARAM_INFO
	.align		4
.L_19:
        /*0058*/ 	.byte	0x04, 0x17
        /*005a*/ 	.short	(.L_21 - .L_20)
.L_20:
        /*005c*/ 	.word	0x00000000
        /*0060*/ 	.short	0x0001
        /*0062*/ 	.short	0x0008
        /*0064*/ 	.byte	0x00, 0xf4, 0x21, 0x00


	//----- nvinfo : EIATTR_KPARAM_INFO
	.align		4
.L_21:
        /*0068*/ 	.byte	0x04, 0x17
        /*006a*/ 	.short	(.L_23 - .L_22)
.L_22:
        /*006c*/ 	.word	0x00000000
        /*0070*/ 	.short	0x0000
        /*0072*/ 	.short	0x0000
        /*0074*/ 	.byte	0x00, 0xf4, 0x21, 0x00


	//----- nvinfo : EIATTR_SPARSE_MMA_MASK
	.align		4
.L_23:
        /*0078*/ 	.byte	0x03, 0x50
        /*007a*/ 	.short	0x0000


	//----- nvinfo : EIATTR_MAXREG_COUNT
	.align		4
        /*007c*/ 	.byte	0x03, 0x1b
        /*007e*/ 	.short	0x00ff


	//----- nvinfo : EIATTR_EXIT_INSTR_OFFSETS
	.align		4
        /*0080*/ 	.byte	0x04, 0x1c
        /*0082*/ 	.short	(.L_25 - .L_24)


	//   ....[0]....
.L_24:
        /*0084*/ 	.word	0x00000700


	//   ....[1]....
        /*0088*/ 	.word	0x00000720


	//----- nvinfo : EIATTR_REQNTID
	.align		4
.L_25:
        /*008c*/ 	.byte	0x04, 0x10
        /*008e*/ 	.short	(.L_27 - .L_26)
.L_26:
        /*0090*/ 	.word	0x00000080
        /*0094*/ 	.word	0x00000001
        /*0098*/ 	.word	0x00000001


	//----- nvinfo : EIATTR_CBANK_PARAM_SIZE
	.align		4
.L_27:
        /*009c*/ 	.byte	0x03, 0x19
        /*009e*/ 	.short	0x0034


	//----- nvinfo : EIATTR_PARAM_CBANK
	.align		4
        /*00a0*/ 	.byte	0x04, 0x0a
        /*00a2*/ 	.short	(.L_29 - .L_28)
	.align		4
.L_28:
        /*00a4*/ 	.word	index@(.nv.constant0.triton_poi_fused__unsafe_index_add_mul_sub_82)
        /*00a8*/ 	.short	0x0210
        /*00aa*/ 	.short	0x0034


	//----- nvinfo : EIATTR_SW_WAR
	.align		4
.L_29:
        /*00ac*/ 	.byte	0x04, 0x36
        /*00ae*/ 	.short	(.L_31 - .L_30)
.L_30:
        /*00b0*/ 	.word	0x00000008
.L_31:


//--------------------- .nv.callgraph             --------------------------
	.section	.nv.callgraph,"",@"SHT_CUDA_CALLGRAPH"
	.align	4
	.sectionentsize	8
	.align		4
        /*0000*/ 	.word	0x00000000
	.align		4
        /*0004*/ 	.word	0xffffffff
	.align		4
        /*0008*/ 	.word	0x00000000
	.align		4
        /*000c*/ 	.word	0xfffffffe
	.align		4
        /*0010*/ 	.word	0x00000000
	.align		4
        /*0014*/ 	.word	0xfffffffd
	.align		4
        /*0018*/ 	.word	0x00000000
	.align		4
        /*001c*/ 	.word	0xfffffffc


//--------------------- .text.triton_poi_fused__unsafe_index_add_mul_sub_82 --------------------------
	.section	.text.triton_poi_fused__unsafe_index_add_mul_sub_82,"ax",@progbits
	.align	128
        .global         triton_poi_fused__unsafe_index_add_mul_sub_82
        .type           triton_poi_fused__unsafe_index_add_mul_sub_82,@function
        .size           triton_poi_fused__unsafe_index_add_mul_sub_82,(.L_x_1 - triton_poi_fused__unsafe_index_add_mul_sub_82)
        .other          triton_poi_fused__unsafe_index_add_mul_sub_82,@"STO_CUDA_ENTRY STV_DEFAULT"
triton_poi_fused__unsafe_index_add_mul_sub_82:
.text.triton_poi_fused__unsafe_index_add_mul_sub_82:
[----:B------:R-:W0:Y:S02]  /*0000*/  LDC R1, c[0x0][0x28] ;  /* 0x00000a00ff017b82 */ /* 0x000e240000000800 */
[----:B------:R-:W1:Y:S01]  /*0010*/  S2R R0, SR_TID.X ;  /* 0x0000000000007919 */ /* 0x000e620000002100 */
[----:B------:R-:W2:Y:S01]  /*0020*/  LDC.64 R16, c[0x0][0x218] ;  /* 0x00008600ff107b82 */ /* 0x000ea20000000a00 */
[----:B------:R-:W-:Y:S02]  /*0030*/  CS2R R8, SRZ ;  /* 0x0000000000087805 */ /* 0x000fe4000001ff00 */
[----:B------:R-:W-:Y:S01]  /*0040*/  CS2R R10, SRZ ;  /* 0x00000000000a7805 */ /* 0x000fe2000001ff00 */
[----:B------:R-:W3:Y:S01]  /*0050*/  S2R R12, SR_CTAID.X ;  /* 0x00000000000c7919 */ /* 0x000ee20000002500 */
[----:B------:R-:W-:Y:S02]  /*0060*/  CS2R R4, SRZ ;  /* 0x0000000000047805 */ /* 0x000fe4000001ff00 */
[----:B------:R-:W-:Y:S01]  /*0070*/  CS2R R6, SRZ ;  /* 0x0000000000067805 */ /* 0x000fe2000001ff00 */
[----:B------:R-:W-:Y:S01]  /*0080*/  ULDC.64 UR4, c[0x0][0x208] ;  /* 0x0000820000047ab9 */ /* 0x000fe20000000a00 */
[----:B------:R-:W4:Y:S01]  /*0090*/  LDC.64 R14, c[0x0][0x228] ;  /* 0x00008a00ff0e7b82 */ /* 0x000f220000000a00 */
[----:B-1----:R-:W-:-:S05]  /*00a0*/  IMAD.SHL.U32 R0, R0, 0x2, RZ ;  /* 0x0000000200007824 */ /* 0x002fca00078e00ff */
[----:B------:R-:W-:-:S05]  /*00b0*/  LOP3.LUT R13, R0, 0xfe, RZ, 0xc0, !PT ;  /* 0x000000fe000d7812 */ /* 0x000fca00078ec0ff */
[----:B---3--:R-:W-:-:S05]  /*00c0*/  IMAD R13, R12, 0x100, R13 ;  /* 0x000001000c0d7824 */ /* 0x008fca00078e020d */
[----:B------:R-:W-:Y:S02]  /*00d0*/  SHF.R.S32.HI R3, RZ, 0x1f, R13 ;  /* 0x0000001fff037819 */ /* 0x000fe4000001140d */
[----:B------:R-:W-:Y:S02]  /*00e0*/  ISETP.GE.AND P0, PT, R13, 0x2f00, PT ;  /* 0x00002f000d00780c */ /* 0x000fe40003f06270 */
[----:B------:R-:W-:-:S04]  /*00f0*/  LEA.HI R20, R3, R13, RZ, 0x3 ;  /* 0x0000000d03147211 */ /* 0x000fc800078f18ff */
[----:B------:R-:W-:Y:S02]  /*0100*/  LOP3.LUT R3, R20, 0xfffffff8, RZ, 0xc0, !PT ;  /* 0xfffffff814037812 */ /* 0x000fe400078ec0ff */
[----:B------:R-:W-:Y:S02]  /*0110*/  SHF.R.S32.HI R20, RZ, 0x3, R20 ;  /* 0x00000003ff147819 */ /* 0x000fe40000011414 */
[----:B------:R-:W-:Y:S02]  /*0120*/  IADD3 R0, R13, -R3, RZ ;  /* 0x800000030d007210 */ /* 0x000fe40007ffe0ff */
[----:B------:R-:W1:Y:S03]  /*0130*/  LDC.64 R2, c[0x0][0x210] ;  /* 0x00008400ff027b82 */ /* 0x000e660000000a00 */
[----:B--2---:R-:W-:-:S04]  /*0140*/  IMAD.WIDE R16, R0, 0x8, R16 ;  /* 0x0000000800107825 */ /* 0x004fc800078e0210 */
[----:B----4-:R-:W-:Y:S01]  /*0150*/  IMAD.WIDE R18, R0, 0x8, R14 ;  /* 0x0000000800127825 */ /* 0x010fe200078e020e */
[----:B------:R-:W-:Y:S01]  /*0160*/  LEA.HI R14, R20, R20, RZ, 0x3 ;  /* 0x00000014140e7211 */ /* 0x000fe200078f18ff */
[----:B------:R2:W3:Y:S03]  /*0170*/  @!P0 LDG.E.EL.128 R8, desc[UR4][R16.64] ;  /* 0x0000000410088981 */ /* 0x0004e6000c2e1d00 */
[----:B------:R-:W-:Y:S01]  /*0180*/  LOP3.LUT R15, R14, 0xfffffff8, RZ, 0xc0, !PT ;  /* 0xfffffff80e0f7812 */ /* 0x000fe200078ec0ff */
[----:B------:R4:W5:Y:S04]  /*0190*/  @!P0 LDG.E.EL.128 R4, desc[UR4][R18.64] ;  /* 0x0000000412048981 */ /* 0x000968000c2e1d00 */
[----:B------:R-:W-:Y:S01]  /*01a0*/  IMAD.IADD R15, R20, 0x1, -R15 ;  /* 0x00000001140f7824 */ /* 0x000fe200078e0a0f */
[----:B------:R-:W-:Y:S01]  /*01b0*/  SHF.R.S32.HI R12, RZ, 0x17, R12 ;  /* 0x00000017ff0c7819 */ /* 0x000fe2000001140c */
[----:B--2---:R-:W2:Y:S02]  /*01c0*/  LDC.64 R16, c[0x0][0x220] ;  /* 0x00008800ff107b82 */ /* 0x004ea40000000a00 */
[----:B-1----:R-:W-:Y:S01]  /*01d0*/  IMAD.WIDE R14, R15, 0x8, R2 ;  /* 0x000000080f0e7825 */ /* 0x002fe200078e0202 */
[----:B------:R-:W-:-:S06]  /*01e0*/  CS2R R2, SRZ ;  /* 0x0000000000027805 */ /* 0x000fcc000001ff00 */
[----:B------:R1:W2:Y:S01]  /*01f0*/  @!P0 LDG.E.EL.64 R2, desc[UR4][R14.64] ;  /* 0x000000040e028981 */ /* 0x0002a2000c2e1b00 */
[----:B------:R-:W-:Y:S01]  /*0200*/  SGXT R12, R12, 0x1 ;  /* 0x000000010c0c781a */ /* 0x000fe20000000200 */
[----:B------:R-:W-:-:S03]  /*0210*/  IMAD.MOV.U32 R20, RZ, RZ, RZ ;  /* 0x000000ffff147224 */ /* 0x000fc600078e00ff */
[----:B------:R-:W-:-:S04]  /*0220*/  LEA.HI R12, R12, R13, RZ, 0x6 ;  /* 0x0000000d0c0c7211 */ /* 0x000fc800078f30ff */
[----:B------:R-:W-:-:S05]  /*0230*/  SHF.R.S32.HI R21, RZ, 0x6, R12 ;  /* 0x00000006ff157819 */ /* 0x000fca000001140c */
[----:B------:R-:W-:-:S05]  /*0240*/  IMAD.HI R12, R21, -0x51b3bea3, R20 ;  /* 0xae4c415d150c7827 */ /* 0x000fca00078e0214 */
[----:B----4-:R-:W-:-:S04]  /*0250*/  SHF.R.U32.HI R19, RZ, 0x1f, R12 ;  /* 0x0000001fff137819 */ /* 0x010fc8000001160c */
[----:B------:R-:W-:Y:S01]  /*0260*/  LEA.HI.SX32 R19, R12, R19, 0x1b ;  /* 0x000000130c137211 */ /* 0x000fe200078fdaff */
[----:B------:R-:W-:-:S04]  /*0270*/  HFMA2.MMA R12, -RZ, RZ, 0, 0 ;  /* 0x00000000ff0c7435 */ /* 0x000fc800000001ff */
[----:B-1----:R-:W-:-:S06]  /*0280*/  IMAD R14, R19, -0x2f, R21 ;  /* 0xffffffd1130e7824 */ /* 0x002fcc00078e0215 */
[----:B------:R-:W-:Y:S01]  /*0290*/  IMAD.HI R12, R13, -0x51b3bea3, R12 ;  /* 0xae4c415d0d0c7827 */ /* 0x000fe200078e020c */
[----:B---3--:R-:W-:Y:S02]  /*02a0*/  SHF.R.U32.HI R25, RZ, 0x1d, R9 ;  /* 0x0000001dff197819 */ /* 0x008fe40000011609 */
[----:B------:R-:W-:Y:S02]  /*02b0*/  SHF.R.U32.HI R23, RZ, 0x1d, R11 ;  /* 0x0000001dff177819 */ /* 0x000fe4000001160b */
[----:B-----5:R-:W-:Y:S02]  /*02c0*/  SHF.R.U32.HI R21, RZ, 0x1d, R5 ;  /* 0x0000001dff157819 */ /* 0x020fe40000011605 */
[----:B------:R-:W-:Y:S02]  /*02d0*/  SHF.R.U32.HI R19, RZ, 0x1d, R7 ;  /* 0x0000001dff137819 */ /* 0x000fe40000011607 */
[----:B------:R-:W-:Y:S02]  /*02e0*/  LOP3.LUT R25, R25, 0x4, RZ, 0xc0, !PT ;  /* 0x0000000419197812 */ /* 0x000fe400078ec0ff */
[----:B------:R-:W-:-:S02]  /*02f0*/  LOP3.LUT R23, R23, 0x4, RZ, 0xc0, !PT ;  /* 0x0000000417177812 */ /* 0x000fc400078ec0ff */
[----:B------:R-:W-:Y:S02]  /*0300*/  LOP3.LUT R21, R21, 0x4, RZ, 0xc0, !PT ;  /* 0x0000000415157812 */ /* 0x000fe400078ec0ff */
[----:B------:R-:W-:Y:S02]  /*0310*/  LOP3.LUT R19, R19, 0x4, RZ, 0xc0, !PT ;  /* 0x0000000413137812 */ /* 0x000fe400078ec0ff */
[----:B------:R-:W-:Y:S02]  /*0320*/  IADD3 R25, P1, R8, R25, RZ ;  /* 0x0000001908197210 */ /* 0x000fe40007f3e0ff */
[----:B------:R-:W-:Y:S02]  /*0330*/  IADD3 R23, P2, R10, R23, RZ ;  /* 0x000000170a177210 */ /* 0x000fe40007f5e0ff */
[----:B------:R-:W-:Y:S01]  /*0340*/  IADD3 R21, P3, R4, R21, RZ ;  /* 0x0000001504157210 */ /* 0x000fe20007f7e0ff */
[----:B------:R-:W-:Y:S01]  /*0350*/  IMAD.X R15, RZ, RZ, R9, P1 ;  /* 0x000000ffff0f7224 */ /* 0x000fe200008e0609 */
[----:B------:R-:W-:-:S02]  /*0360*/  IADD3 R19, P4, R6, R19, RZ ;  /* 0x0000001306137210 */ /* 0x000fc40007f9e0ff */
[----:B------:R-:W-:Y:S01]  /*0370*/  IADD3.X R18, RZ, R11, RZ, P2, !PT ;  /* 0x0000000bff127210 */ /* 0x000fe200017fe4ff */
[----:B--2---:R-:W-:Y:S01]  /*0380*/  IMAD.WIDE.U32 R10, R25, 0xbc, R16 ;  /* 0x000000bc190a7825 */ /* 0x004fe200078e0010 */
[----:B------:R-:W-:-:S03]  /*0390*/  IADD3.X R22, RZ, R7, RZ, P4, !PT ;  /* 0x00000007ff167210 */ /* 0x000fc600027fe4ff */
[----:B------:R-:W-:-:S04]  /*03a0*/  IMAD.WIDE.U32 R6, R23, 0xbc, R16 ;  /* 0x000000bc17067825 */ /* 0x000fc800078e0010 */
[----:B------:R-:W-:-:S04]  /*03b0*/  IMAD.WIDE.U32 R8, R21, 0xbc, R16 ;  /* 0x000000bc15087825 */ /* 0x000fc800078e0010 */
[----:B------:R-:W-:Y:S02]  /*03c0*/  IMAD.X R20, RZ, RZ, R5, P3 ;  /* 0x000000ffff147224 */ /* 0x000fe400018e0605 */
[----:B------:R-:W-:Y:S01]  /*03d0*/  IMAD.WIDE.U32 R16, R19, 0xbc, R16 ;  /* 0x000000bc13107825 */ /* 0x000fe200078e0010 */
[----:B------:R-:W1:Y:S03]  /*03e0*/  LDC.64 R4, c[0x0][0x230] ;  /* 0x00008c00ff047b82 */ /* 0x000e660000000a00 */
[----:B------:R-:W-:Y:S01]  /*03f0*/  IMAD R19, R15, 0xbc, RZ ;  /* 0x000000bc0f137824 */ /* 0x000fe200078e02ff */
[----:B------:R-:W-:Y:S01]  /*0400*/  SHF.R.U32.HI R15, RZ, 0x1d, R3 ;  /* 0x0000001dff0f7819 */ /* 0x000fe20000011603 */
[----:B------:R-:W-:Y:S02]  /*0410*/  IMAD R21, R18, 0xbc, RZ ;  /* 0x000000bc12157824 */ /* 0x000fe400078e02ff */
[----:B------:R-:W-:Y:S01]  /*0420*/  IMAD R25, R22, 0xbc, RZ ;  /* 0x000000bc16197824 */ /* 0x000fe200078e02ff */
[----:B------:R-:W-:Y:S01]  /*0430*/  LOP3.LUT R15, R15, 0x4, RZ, 0xc0, !PT ;  /* 0x000000040f0f7812 */ /* 0x000fe200078ec0ff */
[----:B------:R-:W-:Y:S01]  /*0440*/  IMAD R23, R20, 0xbc, RZ ;  /* 0x000000bc14177824 */ /* 0x000fe200078e02ff */
[----:B------:R-:W-:Y:S01]  /*0450*/  IADD3 R7, R7, R21, RZ ;  /* 0x0000001507077210 */ /* 0x000fe20007ffe0ff */
[----:B------:R-:W-:Y:S01]  /*0460*/  IMAD.IADD R11, R11, 0x1, R19 ;  /* 0x000000010b0b7824 */ /* 0x000fe200078e0213 */
[----:B------:R-:W-:Y:S01]  /*0470*/  IADD3 R17, R17, R25, RZ ;  /* 0x0000001911117210 */ /* 0x000fe20007ffe0ff */
[----:B------:R-:W-:Y:S01]  /*0480*/  IMAD.IADD R19, R9, 0x1, R23 ;  /* 0x0000000109137824 */ /* 0x000fe200078e0217 */
[----:B------:R-:W-:Y:S01]  /*0490*/  IADD3 R2, P1, R2, R15, RZ ;  /* 0x0000000f02027210 */ /* 0x000fe20007f3e0ff */
[----:B------:R-:W-:-:S02]  /*04a0*/  IMAD.MOV.U32 R18, RZ, RZ, R8 ;  /* 0x000000ffff127224 */ /* 0x000fc400078e0008 */
[----:B------:R-:W-:Y:S01]  /*04b0*/  IMAD.WIDE R8, R14, 0x4, R10 ;  /* 0x000000040e087825 */ /* 0x000fe200078e020a */
[----:B------:R-:W-:-:S03]  /*04c0*/  IADD3.X R3, RZ, R3, RZ, P1, !PT ;  /* 0x00000003ff037210 */ /* 0x000fc60000ffe4ff */
[----:B------:R-:W-:-:S04]  /*04d0*/  IMAD.WIDE R10, R14, 0x4, R6 ;  /* 0x000000040e0a7825 */ /* 0x000fc800078e0206 */
[----:B------:R-:W-:-:S04]  /*04e0*/  IMAD.WIDE R6, R14, 0x4, R18 ;  /* 0x000000040e067825 */ /* 0x000fc800078e0212 */
[----:B------:R-:W-:Y:S01]  /*04f0*/  IMAD.WIDE R14, R14, 0x4, R16 ;  /* 0x000000040e0e7825 */ /* 0x000fe200078e0210 */
[----:B------:R-:W-:-:S03]  /*0500*/  SHF.R.U32.HI R17, RZ, 0x1f, R12 ;  /* 0x0000001fff117819 */ /* 0x000fc6000001160c */
[----:B------:R-:W-:Y:S01]  /*0510*/  IMAD R3, R3, 0x2f0, RZ ;  /* 0x000002f003037824 */ /* 0x000fe200078e02ff */
[----:B------:R-:W-:Y:S01]  /*0520*/  LEA.HI.SX32 R12, R12, R17, 0x15 ;  /* 0x000000110c0c7211 */ /* 0x000fe200078faaff */
[----:B------:R-:W-:-:S04]  /*0530*/  IMAD.WIDE.U32 R10, R2, 0x2f0, R10 ;  /* 0x000002f0020a7825 */ /* 0x000fc800078e000a */
[----:B------:R-:W-:Y:S01]  /*0540*/  IMAD.WIDE.U32 R14, R2, 0x2f0, R14 ;  /* 0x000002f0020e7825 */ /* 0x000fe200078e000e */
[----:B------:R-:W-:-:S03]  /*0550*/  IADD3 R11, R3, R11, RZ ;  /* 0x0000000b030b7210 */ /* 0x000fc60007ffe0ff */
[----:B------:R-:W-:Y:S01]  /*0560*/  IMAD.WIDE.U32 R8, R2, 0x2f0, R8 ;  /* 0x000002f002087825 */ /* 0x000fe200078e0008 */
[----:B------:R-:W-:-:S03]  /*0570*/  IADD3 R15, R3, R15, RZ ;  /* 0x0000000f030f7210 */ /* 0x000fc60007ffe0ff */
[----:B------:R-:W-:Y:S01]  /*0580*/  IMAD.WIDE.U32 R6, R2, 0x2f0, R6 ;  /* 0x000002f002067825 */ /* 0x000fe200078e0006 */
[----:B------:R-:W-:-:S03]  /*0590*/  MOV R21, RZ ;  /* 0x000000ff00157202 */ /* 0x000fc60000000f00 */
[----:B------:R-:W-:Y:S02]  /*05a0*/  IMAD.IADD R9, R9, 0x1, R3 ;  /* 0x0000000109097824 */ /* 0x000fe400078e0203 */
[----:B------:R-:W-:Y:S01]  /*05b0*/  IMAD.IADD R7, R3, 0x1, R7 ;  /* 0x0000000103077824 */ /* 0x000fe200078e0207 */
[----:B------:R-:W-:Y:S01]  /*05c0*/  CS2R R2, SRZ ;  /* 0x0000000000027805 */ /* 0x000fe2000001ff00 */
[----:B------:R-:W-:Y:S02]  /*05d0*/  IMAD R19, R12, 0x2f0, RZ ;  /* 0x000002f00c137824 */ /* 0x000fe400078e02ff */
[----:B-1----:R-:W-:-:S04]  /*05e0*/  IMAD.WIDE R4, R0, 0x4, R4 ;  /* 0x0000000400047825 */ /* 0x002fc800078e0204 */
[----:B------:R-:W-:Y:S02]  /*05f0*/  IMAD.MOV.U32 R0, RZ, RZ, RZ ;  /* 0x000000ffff007224 */ /* 0x000fe400078e00ff */
[----:B------:R-:W-:-:S04]  /*0600*/  IMAD.WIDE R8, R19, 0x4, R8 ;  /* 0x0000000413087825 */ /* 0x000fc800078e0208 */
[C---:B------:R-:W-:Y:S01]  /*0610*/  IMAD.WIDE R10, R19.reuse, 0x4, R10 ;  /* 0x00000004130a7825 */ /* 0x040fe200078e020a */
[----:B------:R-:W2:Y:S03]  /*0620*/  @!P0 LDG.E.EL R3, desc[UR4][R8.64] ;  /* 0x0000000408038981 */ /* 0x000ea6000c2e1900 */
[C---:B------:R-:W-:Y:S01]  /*0630*/  IMAD.WIDE R16, R19.reuse, 0x4, R6 ;  /* 0x0000000413107825 */ /* 0x040fe200078e0206 */
[----:B------:R-:W3:Y:S01]  /*0640*/  @!P0 LDG.E.EL R0, desc[UR4][R10.64] ;  /* 0x000000040a008981 */ /* 0x000ee2000c2e1900 */
[----:B------:R-:W1:Y:S02]  /*0650*/  LDC.64 R6, c[0x0][0x238] ;  /* 0x00008e00ff067b82 */ /* 0x000e640000000a00 */
[----:B------:R-:W-:Y:S01]  /*0660*/  IMAD.WIDE R14, R19, 0x4, R14 ;  /* 0x00000004130e7825 */ /* 0x000fe200078e020e */
[----:B------:R-:W-:Y:S01]  /*0670*/  CS2R R18, SRZ ;  /* 0x0000000000127805 */ /* 0x000fe2000001ff00 */
[----:B------:R-:W2:Y:S04]  /*0680*/  @!P0 LDG.E.EL R2, desc[UR4][R16.64] ;  /* 0x0000000410028981 */ /* 0x000ea8000c2e1900 */
[----:B------:R-:W3:Y:S04]  /*0690*/  @!P0 LDG.E.EL R21, desc[UR4][R14.64] ;  /* 0x000000040e158981 */ /* 0x000ee8000c2e1900 */
[----:B------:R-:W4:Y:S01]  /*06a0*/  @!P0 LDG.E.EL.64 R18, desc[UR4][R4.64] ;  /* 0x0000000404128981 */ /* 0x000f22000c2e1b00 */
[----:B-1----:R-:W-:-:S04]  /*06b0*/  IMAD.WIDE R12, R13, 0x4, R6 ;  /* 0x000000040d0c7825 */ /* 0x002fc800078e0206 */
[----:B--2---:R-:W-:Y:S01]  /*06c0*/  FADD R2, R2, -R3 ;  /* 0x8000000302027221 */ /* 0x004fe20000000000 */
[----:B---3--:R-:W-:-:S03]  /*06d0*/  FADD R21, R21, -R0 ;  /* 0x8000000015157221 */ /* 0x008fc60000000000 */
[----:B----4-:R-:W-:Y:S01]  /*06e0*/  FFMA R18, R2, R18, R3 ;  /* 0x0000001202127223 */ /* 0x010fe20000000003 */
[----:B------:R-:W-:Y:S01]  /*06f0*/  FFMA R19, R21, R19, R0 ;  /* 0x0000001315137223 */ /* 0x000fe20000000000 */
[----:B------:R-:W-:Y:S06]  /*0700*/  @P0 EXIT ;  /* 0x000000000000094d */ /* 0x000fec0003800000 */
[----:B------:R-:W-:Y:S01]  /*0710*/  STG.E.64 desc[UR4][R12.64], R18 ;  /* 0x000000120c007986 */ /* 0x000fe2000c101b04 */
[----:B------:R-:W-:Y:S05]  /*0720*/  EXIT ;  /* 0x000000000000794d */ /* 0x000fea0003800000 */
.L_x_0:
[----:B------:R-:W-:-:S00]  /*0730*/  BRA `(.L_x_0) ;  /* 0xfffffffc00fc7947 */ /* 0x000fc0000383ffff */
[----:B------:R-:W-:-:S00]  /*0740*/  NOP ;  /* 0x0000000000007918 */ /* 0x000fc00000000000 */
        /* <DEDUP_REMOVED lines=11> */
.L_x_1:


//--------------------- .nv.constant0.triton_poi_fused__unsafe_index_add_mul_sub_82 --------------------------
	.section	.nv.constant0.triton_poi_fused__unsafe_index_add_mul_sub_82,"a",@progbits
	.sectionflags	@""
	.align	4
.nv.constant0.triton_poi_fused__unsafe_index_add_mul_sub_82:
	.zero		580
